	.headerflags	@"EF_CUDA_TEXMODE_UNIFIED EF_CUDA_64BIT_ADDRESS EF_CUDA_ACCELERATORS EF_CUDA_SM90 EF_CUDA_VIRTUAL_SM(EF_CUDA_SM90)"
	.elftype	@"ET_EXEC"


//--------------------- .nv.info                  --------------------------
	.section	.nv.info,"",@"SHT_CUDA_INFO"
	.align	4


	//----- nvinfo : EIATTR_REGCOUNT
	.align		4
        /*0000*/ 	.byte	0x04, 0x2f
        /*0002*/ 	.short	(.L_1 - .L_0)
	.align		4
.L_0:
        /*0004*/ 	.word	index@(triton_poi_fused_cat_22)
        /*0008*/ 	.word	0x0000001b


	//----- nvinfo : EIATTR_MIN_STACK_SIZE
	.align		4
.L_1:
        /*000c*/ 	.byte	0x04, 0x12
        /*000e*/ 	.short	(.L_3 - .L_2)
	.align		4
.L_2:
        /*0010*/ 	.word	index@(triton_poi_fused_cat_22)
        /*0014*/ 	.word	0x00000000


	//----- nvinfo : EIATTR_FRAME_SIZE
	.align		4
.L_3:
        /*0018*/ 	.byte	0x04, 0x11
        /*001a*/ 	.short	(.L_5 - .L_4)
	.align		4
.L_4:
        /*001c*/ 	.word	index@(triton_poi_fused_cat_22)
        /*0020*/ 	.word	0x00000000


	//----- nvinfo : EIATTR_MIN_STACK_SIZE
	.align		4
.L_5:
        /*0024*/ 	.byte	0x04, 0x12
        /*0026*/ 	.short	(.L_7 - .L_6)
	.align		4
.L_6:
        /*0028*/ 	.word	index@(triton_poi_fused_cat_22)
        /*002c*/ 	.word	0x00000000
.L_7:


//--------------------- .nv.info.triton_poi_fused_cat_22 --------------------------
	.section	.nv.info.triton_poi_fused_cat_22,"",@"SHT_CUDA_INFO"
	.sectionflags	@""
	.align	4


	//----- nvinfo : EIATTR_CUDA_API_VERSION
	.align		4
        /*0000*/ 	.byte	0x04, 0x37
        /*0002*/ 	.short	(.L_9 - .L_8)
.L_8:
        /*0004*/ 	.word	0x0000007c


	//----- nvinfo : EIATTR_KPARAM_INFO
	.align		4
.L_9:
        /*0008*/ 	.byte	0x04, 0x17
        /*000a*/ 	.short	(.L_11 - .L_10)
.L_10:
        /*000c*/ 	.word	0x00000000
        /*0010*/ 	.short	0x0004
        /*0012*/ 	.short	0x0020
        /*0014*/ 	.byte	0x00, 0xf0, 0x11, 0x00


	//----- nvinfo : EIATTR_KPARAM_INFO
	.align		4
.L_11:
        /*0018*/ 	.byte	0x04, 0x17
        /*001a*/ 	.short	(.L_13 - .L_12)
.L_12:
        /*001c*/ 	.word	0x00000000
        /*0020*/ 	.short	0x0003
        /*0022*/ 	.short	0x0018
        /*0024*/ 	.byte	0x00, 0xf4, 0x21, 0x00


	//----- nvinfo : EIATTR_KPARAM_INFO
	.align		4
.L_13:
        /*0028*/ 	.byte	0x04, 0x17
        /*002a*/ 	.short	(.L_15 - .L_14)
.L_14:
        /*002c*/ 	.word	0x00000000
        /*0030*/ 	.short	0x0002
        /*0032*/ 	.short	0x0010
        /*0034*/ 	.byte	0x00, 0xf4, 0x21, 0x00


	//----- nvinfo : EIATTR_KPARAM_INFO
	.align		4
.L_15:
        /*0038*/ 	.byte	0x04, 0x17
        /*003a*/ 	.short	(.L_17 - .L_16)
.L_16:
        /*003c*/ 	.word	0x00000000
        /*0040*/ 	.short	0x0001
        /*0042*/ 	.short	0x0008
        /*0044*/ 	.byte	0x00, 0xf4, 0x21, 0x00


	//----- nvinfo : EIATTR_KPARAM_INFO
	.align		4
.L_17:
        /*0048*/ 	.byte	0x04, 0x17
        /*004a*/ 	.short	(.L_19 - .L_18)
.L_18:
        /*004c*/ 	.word	0x00000000
        /*0050*/ 	.short	0x0000
        /*0052*/ 	.short	0x0000
        /*0054*/ 	.byte	0x00, 0xf4, 0x21, 0x00


	//----- nvinfo : EIATTR_SPARSE_MMA_MASK
	.align		4
.L_19:
        /*0058*/ 	.byte	0x03, 0x50
        /*005a*/ 	.short	0x0000


	//----- nvinfo : EIATTR_MAXREG_COUNT
	.align		4
        /*005c*/ 	.byte	0x03, 0x1b
        /*005e*/ 	.short	0x00ff


	//----- nvinfo : EIATTR_EXIT_INSTR_OFFSETS
	.align		4
        /*0060*/ 	.byte	0x04, 0x1c
        /*0062*/ 	.short	(.L_21 - .L_20)


	//   ....[0]....
.L_20:
        /*0064*/ 	.word	0x000009a0


	//----- nvinfo : EIATTR_REQNTID
	.align		4
.L_21:
        /*0068*/ 	.byte	0x04, 0x10
        /*006a*/ 	.short	(.L_23 - .L_22)
.L_22:
        /*006c*/ 	.word	0x00000080
        /*0070*/ 	.word	0x00000001
        /*0074*/ 	.word	0x00000001


	//----- nvinfo : EIATTR_CBANK_PARAM_SIZE
	.align		4
.L_23:
        /*0078*/ 	.byte	0x03, 0x19
        /*007a*/ 	.short	0x0024


	//----- nvinfo : EIATTR_PARAM_CBANK
	.align		4
        /*007c*/ 	.byte	0x04, 0x0a
        /*007e*/ 	.short	(.L_25 - .L_24)
	.align		4
.L_24:
        /*0080*/ 	.word	index@(.nv.constant0.triton_poi_fused_cat_22)
        /*0084*/ 	.short	0x0210
        /*0086*/ 	.short	0x0024


	//----- nvinfo : EIATTR_SW_WAR
	.align		4
.L_25:
        /*0088*/ 	.byte	0x04, 0x36
        /*008a*/ 	.short	(.L_27 - .L_26)
.L_26:
        /*008c*/ 	.word	0x00000008
.L_27:


//--------------------- .nv.callgraph             --------------------------
	.section	.nv.callgraph,"",@"SHT_CUDA_CALLGRAPH"
	.align	4
	.sectionentsize	8
	.align		4
        /*0000*/ 	.word	0x00000000
	.align		4
        /*0004*/ 	.word	0xffffffff
	.align		4
        /*0008*/ 	.word	0x00000000
	.align		4
        /*000c*/ 	.word	0xfffffffe
	.align		4
        /*0010*/ 	.word	0x00000000
	.align		4
        /*0014*/ 	.word	0xfffffffd
	.align		4
        /*0018*/ 	.word	0x00000000
	.align		4
        /*001c*/ 	.word	0xfffffffc


//--------------------- .text.triton_poi_fused_cat_22 --------------------------
	.section	.text.triton_poi_fused_cat_22,"ax",@progbits
	.align	128
        .global         triton_poi_fused_cat_22
        .type           triton_poi_fused_cat_22,@function
        .size           triton_poi_fused_cat_22,(.L_x_1 - triton_poi_fused_cat_22)
        .other          triton_poi_fused_cat_22,@"STO_CUDA_ENTRY STV_DEFAULT"
triton_poi_fused_cat_22:
.text.triton_poi_fused_cat_22:
[----:B------:R-:W-:Y:S01]  /*0000*/  LDC R1, c[0x0][0x28] ;  /* 0x00000a00ff017b82 */ /* 0x000fe20000000800 */
[----:B------:R-:W1:Y:S01]  /*0010*/  S2R R0, SR_TID.X ;  /* 0x0000000000007919 */ /* 0x000e620000002100 */
[----:B------:R-:W-:Y:S01]  /*0020*/  ULDC.64 UR4, c[0x0][0x218] ;  /* 0x0000860000047ab9 */ /* 0x000fe20000000a00 */
[----:B------:R-:W-:Y:S01]  /*0030*/  ULDC.64 UR6, c[0x0][0x220] ;  /* 0x0000880000067ab9 */ /* 0x000fe20000000a00 */
[----:B------:R-:W2:Y:S01]  /*0040*/  S2R R7, SR_CTAID.X ;  /* 0x0000000000077919 */ /* 0x000ea20000002500 */
[----:B-1----:R-:W-:-:S05]  /*0050*/  IMAD.SHL.U32 R0, R0, 0x2, RZ ;  /* 0x0000000200007824 */ /* 0x002fca00078e00ff */
[----:B------:R-:W-:-:S05]  /*0060*/  LOP3.LUT R0, R0, 0xfe, RZ, 0xc0, !PT ;  /* 0x000000fe00007812 */ /* 0x000fca00078ec0ff */
[----:B--2---:R-:W-:-:S05]  /*0070*/  IMAD R0, R7, 0x100, R0 ;  /* 0x0000010007007824 */ /* 0x004fca00078e0200 */
[----:B------:R-:W-:-:S04]  /*0080*/  SHF.R.S32.HI R3, RZ, 0x1f, R0 ;  /* 0x0000001fff037819 */ /* 0x000fc80000011400 */
[----:B------:R-:W-:-:S04]  /*0090*/  LEA.HI R3, R3, R0, RZ, 0x5 ;  /* 0x0000000003037211 */ /* 0x000fc800078f28ff */
[----:B------:R-:W-:Y:S02]  /*00a0*/  LOP3.LUT R5, R3, 0xffffffe0, RZ, 0xc0, !PT ;  /* 0xffffffe003057812 */ /* 0x000fe400078ec0ff */
[----:B------:R-:W-:-:S03]  /*00b0*/  SHF.R.S32.HI R12, RZ, 0x5, R3 ;  /* 0x00000005ff0c7819 */ /* 0x000fc60000011403 */
[----:B------:R-:W-:Y:S02]  /*00c0*/  IMAD.IADD R6, R0, 0x1, -R5 ;  /* 0x0000000100067824 */ /* 0x000fe400078e0a05 */
[----:B------:R-:W-:-:S03]  /*00d0*/  IMAD.SHL.U32 R3, R12, 0x8, RZ ;  /* 0x000000080c037824 */ /* 0x000fc600078e00ff */
[----:B------:R-:W-:Y:S02]  /*00e0*/  SHF.R.S32.HI R2, RZ, 0x1f, R6 ;  /* 0x0000001fff027819 */ /* 0x000fe40000011406 */
[----:B------:R-:W-:Y:S02]  /*00f0*/  IADD3 R4, P0, R6, R3, RZ ;  /* 0x0000000306047210 */ /* 0x000fe40007f1e0ff */
[----:B------:R-:W-:Y:S02]  /*0100*/  LOP3.LUT R15, R6, 0xfffffff8, RZ, 0xc0, !PT ;  /* 0xfffffff8060f7812 */ /* 0x000fe400078ec0ff */
[----:B------:R-:W-:Y:S01]  /*0110*/  LEA.HI.X.SX32 R3, R3, R2, 0x1, P0 ;  /* 0x0000000203037211 */ /* 0x000fe200000f0eff */
[C---:B------:R-:W-:Y:S01]  /*0120*/  IMAD.SHL.U32 R10, R4.reuse, 0x4, RZ ;  /* 0x00000004040a7824 */ /* 0x040fe200078e00ff */
[----:B------:R-:W-:Y:S02]  /*0130*/  ISETP.NE.AND P3, PT, R15, 0x10, PT ;  /* 0x000000100f00780c */ /* 0x000fe40003f65270 */
[----:B------:R-:W-:-:S02]  /*0140*/  SHF.L.U64.HI R2, R4, 0x2, R3 ;  /* 0x0000000204027819 */ /* 0x000fc40000010203 */
[----:B------:R-:W-:Y:S02]  /*0150*/  CS2R R4, SRZ ;  /* 0x0000000000047805 */ /* 0x000fe4000001ff00 */
[----:B------:R-:W-:-:S04]  /*0160*/  IADD3 R8, P0, R10, UR4, RZ ;  /* 0x000000040a087c10 */ /* 0x000fc8000ff1e0ff */
[----:B------:R-:W-:Y:S01]  /*0170*/  IADD3.X R9, R2, UR5, RZ, P0, !PT ;  /* 0x0000000502097c10 */ /* 0x000fe200087fe4ff */
[----:B------:R-:W-:-:S04]  /*0180*/  ULDC.64 UR4, c[0x0][0x208] ;  /* 0x0000820000047ab9 */ /* 0x000fc80000000a00 */
[----:B------:R1:W2:Y:S01]  /*0190*/  @!P3 LDG.E.EL.64 R4, desc[UR4][R8.64+-0x40] ;  /* 0xffffc0040804b981 */ /* 0x0002a2000c2e1b00 */
[----:B------:R-:W-:Y:S02]  /*01a0*/  ISETP.GT.AND P2, PT, R6, 0x17, PT ;  /* 0x000000170600780c */ /* 0x000fe40003f44270 */
[----:B------:R-:W-:-:S04]  /*01b0*/  IADD3 R10, P0, R10, UR6, RZ ;  /* 0x000000060a0a7c10 */ /* 0x000fc8000ff1e0ff */
[----:B------:R-:W-:Y:S02]  /*01c0*/  IADD3.X R11, R2, UR7, RZ, P0, !PT ;  /* 0x00000007020b7c10 */ /* 0x000fe400087fe4ff */
[----:B------:R-:W-:Y:S02]  /*01d0*/  CS2R R2, SRZ ;  /* 0x0000000000027805 */ /* 0x000fe4000001ff00 */
[----:B------:R-:W-:Y:S01]  /*01e0*/  SHF.R.S32.HI R13, RZ, 0x17, R7 ;  /* 0x00000017ff0d7819 */ /* 0x000fe20000011407 */
[----:B------:R-:W-:-:S03]  /*01f0*/  ULDC.64 UR6, c[0x0][0x210] ;  /* 0x0000840000067ab9 */ /* 0x000fc60000000a00 */
[----:B------:R3:W4:Y:S01]  /*0200*/  @P2 LDG.E.EL.64 R2, desc[UR4][R10.64+-0x60] ;  /* 0xffffa0040a022981 */ /* 0x000722000c2e1b00 */
[----:B------:R-:W-:Y:S01]  /*0210*/  SGXT R13, R13, 0x1 ;  /* 0x000000010d0d781a */ /* 0x000fe20000000200 */
[----:B------:R-:W-:Y:S01]  /*0220*/  VIADD R7, R0, 0x1 ;  /* 0x0000000100077836 */ /* 0x000fe20000000000 */
[----:B-1----:R-:W-:Y:S02]  /*0230*/  LEA.HI R8, R12, R12, RZ, 0x6 ;  /* 0x0000000c0c087211 */ /* 0x002fe400078f30ff */
[C---:B------:R-:W-:Y:S02]  /*0240*/  LEA.HI R14, R13.reuse, R0, RZ, 0xb ;  /* 0x000000000d0e7211 */ /* 0x040fe400078f58ff */
[----:B------:R-:W-:Y:S02]  /*0250*/  LOP3.LUT R9, R8, 0xffffffc0, RZ, 0xc0, !PT ;  /* 0xffffffc008097812 */ /* 0x000fe400078ec0ff */
[----:B------:R-:W-:Y:S02]  /*0260*/  SHF.R.S32.HI R14, RZ, 0xb, R14 ;  /* 0x0000000bff0e7819 */ /* 0x000fe4000001140e */
[----:B------:R-:W-:Y:S01]  /*0270*/  LEA.HI R13, R13, R7, RZ, 0x5 ;  /* 0x000000070d0d7211 */ /* 0x000fe200078f28ff */
[----:B------:R-:W-:Y:S01]  /*0280*/  IMAD.IADD R9, R12, 0x1, -R9 ;  /* 0x000000010c097824 */ /* 0x000fe200078e0a09 */
[----:B------:R-:W-:Y:S01]  /*0290*/  LEA R12, R6, 0xfffffa00, 0x6 ;  /* 0xfffffa00060c7811 */ /* 0x000fe200078e30ff */
[----:B------:R-:W-:Y:S01]  /*02a0*/  IMAD.SHL.U32 R14, R14, 0x400, RZ ;  /* 0x000004000e0e7824 */ /* 0x000fe200078e00ff */
[----:B------:R-:W-:-:S02]  /*02b0*/  LOP3.LUT R8, R13, 0x3ffffe0, RZ, 0xc0, !PT ;  /* 0x03ffffe00d087812 */ /* 0x000fc400078ec0ff */
[----:B---3--:R-:W-:Y:S02]  /*02c0*/  SHF.R.S32.HI R11, RZ, 0x1f, R9 ;  /* 0x0000001fff0b7819 */ /* 0x008fe40000011409 */
[----:B------:R-:W-:Y:S01]  /*02d0*/  IADD3 R13, P1, R9, R14, RZ ;  /* 0x0000000e090d7210 */ /* 0x000fe20007f3e0ff */
[----:B------:R-:W-:Y:S01]  /*02e0*/  IMAD.IADD R7, R7, 0x1, -R8 ;  /* 0x0000000107077824 */ /* 0x000fe200078e0a08 */
[----:B------:R-:W-:Y:S01]  /*02f0*/  LEA R8, R6, 0xfffffc00, 0x6 ;  /* 0xfffffc0006087811 */ /* 0x000fe200078e30ff */
[----:B------:R-:W-:Y:S01]  /*0300*/  IMAD.IADD R9, R9, 0x1, R14 ;  /* 0x0000000109097824 */ /* 0x000fe200078e020e */
[----:B------:R-:W-:Y:S01]  /*0310*/  LEA.HI.X.SX32 R17, R14, R11, 0x1, P1 ;  /* 0x0000000b0e117211 */ /* 0x000fe200008f0eff */
[----:B------:R-:W-:Y:S01]  /*0320*/  IMAD.SHL.U32 R7, R7, 0x40, RZ ;  /* 0x0000004007077824 */ /* 0x000fe200078e00ff */
[----:B------:R-:W1:Y:S01]  /*0330*/  LDC.64 R10, c[0x0][0x210] ;  /* 0x00008400ff0a7b82 */ /* 0x000e620000000a00 */
[----:B------:R-:W-:Y:S01]  /*0340*/  IADD3 R18, P1, R8, R13, RZ ;  /* 0x0000000d08127210 */ /* 0x000fe20007f3e0ff */
[--C-:B------:R-:W-:Y:S01]  /*0350*/  IMAD R19, R6, 0x40, R9.reuse ;  /* 0x0000004006137824 */ /* 0x100fe200078e0209 */
[----:B------:R-:W-:Y:S01]  /*0360*/  ISETP.NE.AND P0, PT, R15, 0x8, PT ;  /* 0x000000080f00780c */ /* 0x000fe20003f05270 */
[----:B------:R-:W-:Y:S01]  /*0370*/  IMAD.IADD R23, R7, 0x1, R9 ;  /* 0x0000000107177824 */ /* 0x000fe200078e0209 */
[----:B------:R-:W-:-:S02]  /*0380*/  IADD3 R14, P4, R7, R13, RZ ;  /* 0x0000000d070e7210 */ /* 0x000fc40007f9e0ff */
[----:B------:R-:W-:Y:S02]  /*0390*/  IADD3 R13, P5, R12, R13, RZ ;  /* 0x0000000d0c0d7210 */ /* 0x000fe40007fbe0ff */
[-C--:B------:R-:W-:Y:S02]  /*03a0*/  LEA.HI.X.SX32 R21, R8, R17.reuse, 0x1, P1 ;  /* 0x0000001108157211 */ /* 0x080fe400008f0eff */
[-C--:B------:R-:W-:Y:S02]  /*03b0*/  LEA.HI.X.SX32 R8, R12, R17.reuse, 0x1, P5 ;  /* 0x000000110c087211 */ /* 0x080fe400028f0eff */
[----:B------:R-:W-:Y:S02]  /*03c0*/  LEA.HI.X.SX32 R15, R7, R17, 0x1, P4 ;  /* 0x00000011070f7211 */ /* 0x000fe400020f0eff */
[----:B------:R-:W-:Y:S02]  /*03d0*/  LEA R12, P5, R13, UR6, 0x2 ;  /* 0x000000060d0c7c11 */ /* 0x000fe4000f8a10ff */
[----:B------:R-:W-:-:S02]  /*03e0*/  LEA R16, P4, R14, UR6, 0x2 ;  /* 0x000000060e107c11 */ /* 0x000fc4000f8810ff */
[----:B------:R-:W-:Y:S02]  /*03f0*/  LEA.HI.X R13, R13, UR7, R8, 0x2, P5 ;  /* 0x000000070d0d7c11 */ /* 0x000fe4000a8f1408 */
[----:B------:R-:W-:Y:S02]  /*0400*/  CS2R R8, SRZ ;  /* 0x0000000000087805 */ /* 0x000fe4000001ff00 */
[----:B------:R-:W-:Y:S02]  /*0410*/  LEA.HI.X R17, R14, UR7, R15, 0x2, P4 ;  /* 0x000000070e117c11 */ /* 0x000fe4000a0f140f */
[----:B------:R-:W-:Y:S02]  /*0420*/  LEA R14, P4, R18, UR6, 0x2 ;  /* 0x00000006120e7c11 */ /* 0x000fe4000f8810ff */
[----:B------:R-:W-:Y:S02]  /*0430*/  ISETP.GE.AND P1, PT, R6, 0x8, PT ;  /* 0x000000080600780c */ /* 0x000fe40003f26270 */
[----:B------:R-:W-:-:S02]  /*0440*/  CS2R R6, SRZ ;  /* 0x0000000000067805 */ /* 0x000fc4000001ff00 */
[----:B------:R-:W-:Y:S01]  /*0450*/  LEA.HI.X R15, R18, UR7, R21, 0x2, P4 ;  /* 0x00000007120f7c11 */ /* 0x000fe2000a0f1415 */
[----:B------:R-:W3:Y:S01]  /*0460*/  @P2 LDG.E.EL R9, desc[UR4][R16.64+-0x1000] ;  /* 0xfff0000410092981 */ /* 0x000ee2000c2e1900 */
[----:B-1----:R-:W-:-:S03]  /*0470*/  IMAD.WIDE R18, R19, 0x4, R10 ;  /* 0x0000000413127825 */ /* 0x002fc600078e020a */
[----:B------:R1:W5:Y:S01]  /*0480*/  @P2 LDG.E.EL R8, desc[UR4][R12.64+0x800] ;  /* 0x000800040c082981 */ /* 0x000362000c2e1900 */
[----:B------:R-:W-:Y:S01]  /*0490*/  IMAD.WIDE R22, R23, 0x4, R10 ;  /* 0x0000000417167825 */ /* 0x000fe200078e020a */
[----:B------:R-:W-:Y:S02]  /*04a0*/  CS2R R20, SRZ ;  /* 0x0000000000147805 */ /* 0x000fe4000001ff00 */
[----:B------:R-:W-:Y:S01]  /*04b0*/  CS2R R10, SRZ ;  /* 0x00000000000a7805 */ /* 0x000fe2000001ff00 */
[----:B------:R-:W3:Y:S04]  /*04c0*/  @!P3 LDG.E.EL R7, desc[UR4][R16.64+-0x800] ;  /* 0xfff800041007b981 */ /* 0x000ee8000c2e1900 */
[----:B------:R1:W3:Y:S04]  /*04d0*/  @!P3 LDG.E.EL R6, desc[UR4][R14.64+0x800] ;  /* 0x000800040e06b981 */ /* 0x0002e8000c2e1900 */
[----:B------:R-:W3:Y:S04]  /*04e0*/  @!P0 LDG.E.EL R21, desc[UR4][R18.64] ;  /* 0x0000000412158981 */ /* 0x000ee8000c2e1900 */
[----:B------:R-:W3:Y:S04]  /*04f0*/  @!P0 LDG.E.EL R11, desc[UR4][R22.64] ;  /* 0x00000004160b8981 */ /* 0x000ee8000c2e1900 */
[----:B------:R-:W3:Y:S04]  /*0500*/  @!P1 LDG.E.EL R20, desc[UR4][R22.64] ;  /* 0x0000000416149981 */ /* 0x000ee8000c2e1900 */
[----:B------:R1:W3:Y:S01]  /*0510*/  @!P1 LDG.E.EL R10, desc[UR4][R18.64] ;  /* 0x00000004120a9981 */ /* 0x0002e2000c2e1900 */
[----:B--2---:R-:W-:-:S05]  /*0520*/  SEL R4, R4, RZ, !P3 ;  /* 0x000000ff04047207 */ /* 0x004fca0005800000 */
[----:B-1----:R-:W-:-:S04]  /*0530*/  FADD R12, RZ, -R4 ;  /* 0x80000004ff0c7221 */ /* 0x002fc80000000000 */
[----:B0-----:R-:W-:-:S05]  /*0540*/  FMUL R14, R12, 1.4426950216293334961 ;  /* 0x3fb8aa3b0c0e7820 */ /* 0x001fca0000400000 */
[----:B------:R-:W-:Y:S02]  /*0550*/  FSETP.GEU.AND P4, PT, R14, -126, PT ;  /* 0xc2fc00000e00780b */ /* 0x000fe40003f8e000 */
[----:B------:R-:W-:Y:S02]  /*0560*/  SEL R5, R5, RZ, !P3 ;  /* 0x000000ff05057207 */ /* 0x000fe40005800000 */
[----:B----4-:R-:W-:-:S03]  /*0570*/  SEL R12, R3, RZ, P2 ;  /* 0x000000ff030c7207 */ /* 0x010fc60001000000 */
[----:B------:R-:W-:-:S06]  /*0580*/  FADD R3, RZ, -R5 ;  /* 0x80000005ff037221 */ /* 0x000fcc0000000000 */
[----:B------:R-:W-:Y:S01]  /*0590*/  @!P4 FMUL R14, R14, 0.5 ;  /* 0x3f0000000e0ec820 */ /* 0x000fe20000400000 */
[----:B------:R-:W-:Y:S01]  /*05a0*/  FMUL R15, R3, 1.4426950216293334961 ;  /* 0x3fb8aa3b030f7820 */ /* 0x000fe20000400000 */
[----:B------:R-:W-:Y:S02]  /*05b0*/  SEL R13, R2, RZ, P2 ;  /* 0x000000ff020d7207 */ /* 0x000fe40001000000 */
[----:B------:R-:W0:Y:S01]  /*05c0*/  MUFU.EX2 R3, R14 ;  /* 0x0000000e00037308 */ /* 0x000e220000000800 */
[----:B------:R-:W-:Y:S02]  /*05d0*/  FADD R16, RZ, -R12 ;  /* 0x8000000cff107221 */ /* 0x000fe40000000000 */
[----:B------:R-:W-:Y:S01]  /*05e0*/  FADD R2, RZ, -R13 ;  /* 0x8000000dff027221 */ /* 0x000fe20000000000 */
[----:B------:R-:W-:Y:S01]  /*05f0*/  FSETP.GEU.AND P5, PT, R15, -126, PT ;  /* 0xc2fc00000f00780b */ /* 0x000fe20003fae000 */
[----:B------:R-:W-:Y:S02]  /*0600*/  FMUL R19, R16, 1.4426950216293334961 ;  /* 0x3fb8aa3b10137820 */ /* 0x000fe40000400000 */
[----:B------:R-:W-:-:S03]  /*0610*/  FMUL R16, R2, 1.4426950216293334961 ;  /* 0x3fb8aa3b02107820 */ /* 0x000fc60000400000 */
[----:B------:R-:W-:Y:S01]  /*0620*/  FSETP.GEU.AND P6, PT, R19, -126, PT ;  /* 0xc2fc00001300780b */ /* 0x000fe20003fce000 */
[----:B0-----:R-:W-:Y:S01]  /*0630*/  @!P4 FMUL R3, R3, R3 ;  /* 0x000000030303c220 */ /* 0x001fe20000400000 */
[----:B------:R-:W-:-:S05]  /*0640*/  FSETP.GEU.AND P4, PT, R16, -126, PT ;  /* 0xc2fc00001000780b */ /* 0x000fca0003f8e000 */
[----:B------:R-:W-:-:S04]  /*0650*/  @!P5 FMUL R15, R15, 0.5 ;  /* 0x3f0000000f0fd820 */ /* 0x000fc80000400000 */
[----:B------:R-:W0:Y:S02]  /*0660*/  MUFU.EX2 R2, R15 ;  /* 0x0000000f00027308 */ /* 0x000e240000000800 */
[----:B------:R-:W-:Y:S02]  /*0670*/  @!P6 FMUL R19, R19, 0.5 ;  /* 0x3f0000001313e820 */ /* 0x000fe40000400000 */
[----:B------:R-:W-:-:S04]  /*0680*/  @!P4 FMUL R16, R16, 0.5 ;  /* 0x3f0000001010c820 */ /* 0x000fc80000400000 */
[----:B------:R-:W1:Y:S01]  /*0690*/  MUFU.EX2 R14, R19 ;  /* 0x00000013000e7308 */ /* 0x000e620000000800 */
[----:B------:R-:W-:-:S07]  /*06a0*/  FADD R3, R3, 1 ;  /* 0x3f80000003037421 */ /* 0x000fce0000000000 */
[----:B------:R-:W2:Y:S01]  /*06b0*/  MUFU.EX2 R18, R16 ;  /* 0x0000001000127308 */ /* 0x000ea20000000800 */
[----:B0-----:R-:W-:Y:S01]  /*06c0*/  @!P5 FMUL R2, R2, R2 ;  /* 0x000000020202d220 */ /* 0x001fe20000400000 */
[----:B------:R-:W-:-:S03]  /*06d0*/  FSETP.GT.AND P5, PT, R3, 8.50705917302346158658e+37, PT ;  /* 0x7e8000000300780b */ /* 0x000fc60003fa4000 */
[----:B------:R-:W-:Y:S01]  /*06e0*/  FADD R17, R2, 1 ;  /* 0x3f80000002117421 */ /* 0x000fe20000000000 */
[----:B-1----:R-:W-:-:S04]  /*06f0*/  @!P6 FMUL R14, R14, R14 ;  /* 0x0000000e0e0ee220 */ /* 0x002fc80000400000 */
[----:B------:R-:W-:Y:S01]  /*0700*/  FSETP.GT.AND P6, PT, R17, 8.50705917302346158658e+37, PT ;  /* 0x7e8000001100780b */ /* 0x000fe20003fc4000 */
[----:B------:R-:W-:Y:S01]  /*0710*/  FADD R23, R14, 1 ;  /* 0x3f8000000e177421 */ /* 0x000fe20000000000 */
[----:B------:R-:W-:Y:S02]  /*0720*/  IMAD.MOV.U32 R14, RZ, RZ, 0x3e800000 ;  /* 0x3e800000ff0e7424 */ /* 0x000fe400078e00ff */
[----:B--2---:R-:W-:-:S04]  /*0730*/  @!P4 FMUL R18, R18, R18 ;  /* 0x000000121212c220 */ /* 0x004fc80000400000 */
[----:B------:R-:W-:Y:S01]  /*0740*/  FADD R16, R18, 1 ;  /* 0x3f80000012107421 */ /* 0x000fe20000000000 */
[----:B------:R-:W-:Y:S01]  /*0750*/  @P5 FMUL R3, R3, 0.25 ;  /* 0x3e80000003035820 */ /* 0x000fe20000400000 */
[----:B------:R-:W-:Y:S02]  /*0760*/  FSEL R18, R14, 1, P5 ;  /* 0x3f8000000e127808 */ /* 0x000fe40002800000 */
[----:B------:R-:W-:Y:S02]  /*0770*/  FSETP.GT.AND P4, PT, R23, 8.50705917302346158658e+37, PT ;  /* 0x7e8000001700780b */ /* 0x000fe40003f84000 */
[----:B------:R-:W-:Y:S01]  /*0780*/  FSETP.GT.AND P5, PT, R16, 8.50705917302346158658e+37, PT ;  /* 0x7e8000001000780b */ /* 0x000fe20003fa4000 */
[----:B------:R-:W-:-:S06]  /*0790*/  @P6 FMUL R17, R17, 0.25 ;  /* 0x3e80000011116820 */ /* 0x000fcc0000400000 */
[----:B------:R-:W0:Y:S04]  /*07a0*/  MUFU.RCP R17, R17 ;  /* 0x0000001100117308 */ /* 0x000e280000001000 */
[----:B------:R-:W-:Y:S02]  /*07b0*/  @P4 FMUL R23, R23, 0.25 ;  /* 0x3e80000017174820 */ /* 0x000fe40000400000 */
[----:B------:R-:W-:-:S04]  /*07c0*/  @P5 FMUL R16, R16, 0.25 ;  /* 0x3e80000010105820 */ /* 0x000fc80000400000 */
[----:B------:R-:W1:Y:S01]  /*07d0*/  MUFU.RCP R23, R23 ;  /* 0x0000001700177308 */ /* 0x000e620000001000 */
[----:B------:R-:W-:-:S07]  /*07e0*/  FSEL R22, R14, 1, P6 ;  /* 0x3f8000000e167808 */ /* 0x000fce0003000000 */
[----:B------:R-:W2:Y:S01]  /*07f0*/  MUFU.RCP R16, R16 ;  /* 0x0000001000107308 */ /* 0x000ea20000001000 */
[----:B0-----:R-:W-:-:S07]  /*0800*/  FMUL R22, R17, R22 ;  /* 0x0000001611167220 */ /* 0x001fce0000400000 */
[----:B------:R0:W4:Y:S01]  /*0810*/  MUFU.RCP R15, R3 ;  /* 0x00000003000f7308 */ /* 0x0001220000001000 */
[C---:B------:R-:W-:Y:S02]  /*0820*/  FSEL R24, R14.reuse, 1, P4 ;  /* 0x3f8000000e187808 */ /* 0x040fe40002000000 */
[----:B------:R-:W-:Y:S01]  /*0830*/  FSEL R17, R14, 1, P5 ;  /* 0x3f8000000e117808 */ /* 0x000fe20002800000 */
[----:B0-----:R-:W0:Y:S01]  /*0840*/  LDC.64 R2, c[0x0][0x228] ;  /* 0x00008a00ff027b82 */ /* 0x001e220000000a00 */
[----:B---3--:R-:W-:Y:S01]  /*0850*/  SEL R9, R9, RZ, P2 ;  /* 0x000000ff09097207 */ /* 0x008fe20001000000 */
[----:B-1----:R-:W-:Y:S01]  /*0860*/  FMUL R19, R23, R24 ;  /* 0x0000001817137220 */ /* 0x002fe20000400000 */
[----:B-----5:R-:W-:Y:S01]  /*0870*/  SEL R8, R8, RZ, P2 ;  /* 0x000000ff08087207 */ /* 0x020fe20001000000 */
[----:B--2---:R-:W-:Y:S01]  /*0880*/  FMUL R16, R16, R17 ;  /* 0x0000001110107220 */ /* 0x004fe20000400000 */
[----:B------:R-:W-:Y:S01]  /*0890*/  SEL R14, R7, RZ, !P3 ;  /* 0x000000ff070e7207 */ /* 0x000fe20005800000 */
[----:B----4-:R-:W-:Y:S01]  /*08a0*/  FMUL R15, R15, R18 ;  /* 0x000000120f0f7220 */ /* 0x010fe20000400000 */
[----:B------:R-:W-:Y:S01]  /*08b0*/  SEL R7, R6, RZ, !P3 ;  /* 0x000000ff06077207 */ /* 0x000fe20005800000 */
[----:B------:R-:W-:Y:S01]  /*08c0*/  FFMA R19, R12, R19, R9 ;  /* 0x000000130c137223 */ /* 0x000fe20000000009 */
[----:B------:R-:W-:Y:S01]  /*08d0*/  FFMA R16, R13, R16, R8 ;  /* 0x000000100d107223 */ /* 0x000fe20000000008 */
[----:B------:R-:W-:Y:S01]  /*08e0*/  FFMA R5, R5, R22, R14 ;  /* 0x0000001605057223 */ /* 0x000fe2000000000e */
[----:B------:R-:W-:Y:S01]  /*08f0*/  SEL R21, R21, RZ, !P0 ;  /* 0x000000ff15157207 */ /* 0x000fe20004000000 */
[----:B------:R-:W-:Y:S01]  /*0900*/  FFMA R4, R4, R15, R7 ;  /* 0x0000000f04047223 */ /* 0x000fe20000000007 */
[----:B------:R-:W-:-:S02]  /*0910*/  @P3 FSEL R5, R19, RZ, P2 ;  /* 0x000000ff13053208 */ /* 0x000fc40001000000 */
[----:B------:R-:W-:Y:S02]  /*0920*/  @P3 FSEL R4, R16, RZ, P2 ;  /* 0x000000ff10043208 */ /* 0x000fe40001000000 */
[----:B------:R-:W-:Y:S02]  /*0930*/  SEL R6, R11, RZ, !P0 ;  /* 0x000000ff0b067207 */ /* 0x000fe40004000000 */
[----:B------:R-:W-:Y:S02]  /*0940*/  SEL R11, R20, RZ, !P1 ;  /* 0x000000ff140b7207 */ /* 0x000fe40004800000 */
[----:B------:R-:W-:Y:S02]  /*0950*/  SEL R10, R10, RZ, !P1 ;  /* 0x000000ff0a0a7207 */ /* 0x000fe40004800000 */
[----:B------:R-:W-:Y:S01]  /*0960*/  @P1 SEL R11, R6, R5, !P0 ;  /* 0x00000005060b1207 */ /* 0x000fe20004000000 */
[----:B0-----:R-:W-:Y:S01]  /*0970*/  IMAD.WIDE R2, R0, 0x4, R2 ;  /* 0x0000000400027825 */ /* 0x001fe200078e0202 */
[----:B------:R-:W-:-:S05]  /*0980*/  @P1 SEL R10, R21, R4, !P0 ;  /* 0x00000004150a1207 */ /* 0x000fca0004000000 */
[----:B------:R-:W-:Y:S01]  /*0990*/  STG.E.64 desc[UR4][R2.64], R10 ;  /* 0x0000000a02007986 */ /* 0x000fe2000c101b04 */
[----:B------:R-:W-:Y:S05]  /*09a0*/  EXIT ;  /* 0x000000000000794d */ /* 0x000fea0003800000 */
.L_x_0:
[----:B------:R-:W-:-:S00]  /*09b0*/  BRA `(.L_x_0) ;  /* 0xfffffffc00fc7947 */ /* 0x000fc0000383ffff */
[----:B------:R-:W-:-:S00]  /*09c0*/  NOP ;  /* 0x0000000000007918 */ /* 0x000fc00000000000 */
        /* <DEDUP_REMOVED lines=11> */
.L_x_1:


//--------------------- .nv.constant0.triton_poi_fused_cat_22 --------------------------
	.section	.nv.constant0.triton_poi_fused_cat_22,"a",@progbits
	.sectionflags	@""
	.align	4
.nv.constant0.triton_poi_fused_cat_22:
	.zero		564
